//
// Generated by NVIDIA NVVM Compiler
//
// Compiler Build ID: CL-36424714
// Cuda compilation tools, release 13.0, V13.0.88
// Based on NVVM 20.0.0
//

.version 9.0
.target sm_100
.address_size 64

	// .globl	_Z7kernel1Pf

.visible .entry _Z7kernel1Pf(
	.param .u64 .ptr .align 1 _Z7kernel1Pf_param_0
)
{
	.reg .pred 	%p<2>;
	.reg .b32 	%r<5>;
	.reg .b32 	%f<3>;
	.reg .b64 	%rd<5>;

	ld.param.u64 	%rd1, [_Z7kernel1Pf_param_0];
	mov.u32 	%r2, %tid.x;
	mov.u32 	%r3, %ctaid.x;
	mov.u32 	%r4, %ntid.x;
	mad.lo.s32 	%r1, %r3, %r4, %r2;
	setp.gt.s32 	%p1, %r1, 1023;
	@%p1 bra 	$L__BB0_2;
	cvta.to.global.u64 	%rd2, %rd1;
	mul.wide.s32 	%rd3, %r1, 4;
	add.s64 	%rd4, %rd2, %rd3;
	ld.global.f32 	%f1, [%rd4];
	add.f32 	%f2, %f1, 0f3F800000;
	st.global.f32 	[%rd4], %f2;
$L__BB0_2:
	ret;

}
	// .globl	_Z7kernel2Pf
.visible .entry _Z7kernel2Pf(
	.param .u64 .ptr .align 1 _Z7kernel2Pf_param_0
)
{
	.reg .pred 	%p<2>;
	.reg .b32 	%r<5>;
	.reg .b32 	%f<3>;
	.reg .b64 	%rd<5>;

	ld.param.u64 	%rd2, [_Z7kernel2Pf_param_0];
	cvta.to.global.u64 	%rd3, %rd2;
	mov.u32 	%r1, %tid.x;
	mov.u32 	%r2, %ctaid.x;
	mov.u32 	%r3, %ntid.x;
	mad.lo.s32 	%r4, %r2, %r3, %r1;
	mul.wide.s32 	%rd4, %r4, 4;
	add.s64 	%rd1, %rd3, %rd4;
	ld.global.f32 	%f1, [%rd1];
	setp.geu.f32 	%p1, %f1, 0f44800000;
	@%p1 bra 	$L__BB1_2;
	add.f32 	%f2, %f1, 0f40000000;
	st.global.f32 	[%rd1], %f2;
$L__BB1_2:
	ret;

}


// ===== COMPILED SASS (sm_100) =====

	.target	sm_100

	.elftype	@"ET_EXEC"


//--------------------- .note.nv.tkinfo           --------------------------
	.section	.note.nv.tkinfo,"",@"SHT_NOTE"
	.sectionflags	@"SHF_NOTE_NV_TKINFO"
	.tkinfo
        /*0018*/ 	.word	0x00000002
        /*0030*/ 	.string	""
        /*0030*/ 	.string	"ptxas"
        /*0030*/ 	.string	"Cuda compilation tools, release 13.0, V13.0.88"
        /*0030*/ 	.string	"Build cuda_13.0.r13.0/compiler.36424714_0"
        /*0030*/ 	.string	"-arch sm_100 -m 64 "



//--------------------- .note.nv.cuinfo           --------------------------
	.section	.note.nv.cuinfo,"",@"SHT_NOTE"
	.sectionflags	@"SHF_NOTE_NV_CUINFO"
        /*0018*/ 	.short	0x0002
        /*001a*/ 	.short	0x0064
        /*001c*/ 	.short	0x0082
	.zero		2


//--------------------- .nv.info                  --------------------------
	.section	.nv.info,"",@"SHT_CUDA_INFO"
	.align	4


	//----- nvinfo : EIATTR_REGCOUNT
	.align		4
        /*0000*/ 	.byte	0x04, 0x2f
        /*0002*/ 	.short	(.L_1 - .L_0)
	.align		4
.L_0:
        /*0004*/ 	.word	index@(_Z7kernel1Pf)
        /*0008*/ 	.word	0x00000008


	//----- nvinfo : EIATTR_FRAME_SIZE
	.align		4
.L_1:
        /*000c*/ 	.byte	0x04, 0x11
        /*000e*/ 	.short	(.L_3 - .L_2)
	.align		4
.L_2:
        /*0010*/ 	.word	index@(_Z7kernel1Pf)
        /*0014*/ 	.word	0x00000000


	//----- nvinfo : EIATTR_REGCOUNT
	.align		4
.L_3:
        /*0018*/ 	.byte	0x04, 0x2f
        /*001a*/ 	.short	(.L_5 - .L_4)
	.align		4
.L_4:
        /*001c*/ 	.word	index@(_Z7kernel2Pf)
        /*0020*/ 	.word	0x00000008


	//----- nvinfo : EIATTR_FRAME_SIZE
	.align		4
.L_5:
        /*0024*/ 	.byte	0x04, 0x11
        /*0026*/ 	.short	(.L_7 - .L_6)
	.align		4
.L_6:
        /*0028*/ 	.word	index@(_Z7kernel2Pf)
        /*002c*/ 	.word	0x00000000


	//----- nvinfo : EIATTR_MIN_STACK_SIZE
	.align		4
.L_7:
        /*0030*/ 	.byte	0x04, 0x12
        /*0032*/ 	.short	(.L_9 - .L_8)
	.align		4
.L_8:
        /*0034*/ 	.word	index@(_Z7kernel2Pf)
        /*0038*/ 	.word	0x00000000


	//----- nvinfo : EIATTR_MIN_STACK_SIZE
	.align		4
.L_9:
        /*003c*/ 	.byte	0x04, 0x12
        /*003e*/ 	.short	(.L_11 - .L_10)
	.align		4
.L_10:
        /*0040*/ 	.word	index@(_Z7kernel1Pf)
        /*0044*/ 	.word	0x00000000
.L_11:


//--------------------- .nv.compat                --------------------------
	.section	.nv.compat,"",@"SHT_CUDA_COMPAT_INFO"
	.align	4
        /*0000*/ 	.byte	0x02, 0x09, 0x00, 0x00, 0x02, 0x02, 0x01, 0x00, 0x02, 0x05, 0x05, 0x00, 0x03, 0x07, 0x01, 0x01
        /*0010*/ 	.byte	0x02, 0x03, 0x00, 0x00, 0x02, 0x06, 0x01, 0x00, 0x04, 0x0b, 0x08, 0x00, 0x01, 0x00, 0x00, 0x00
        /*0020*/ 	.byte	0x00, 0x00, 0x00, 0x00


//--------------------- .nv.info._Z7kernel2Pf     --------------------------
	.section	.nv.info._Z7kernel2Pf,"",@"SHT_CUDA_INFO"
	.sectionflags	@""
	.align	4


	//----- nvinfo : EIATTR_CUDA_API_VERSION
	.align		4
        /*0000*/ 	.byte	0x04, 0x37
        /*0002*/ 	.short	(.L_13 - .L_12)
.L_12:
        /*0004*/ 	.word	0x00000082


	//----- nvinfo : EIATTR_KPARAM_INFO
	.align		4
.L_13:
        /*0008*/ 	.byte	0x04, 0x17
        /*000a*/ 	.short	(.L_15 - .L_14)
.L_14:
        /*000c*/ 	.word	0x00000000
        /*0010*/ 	.short	0x0000
        /*0012*/ 	.short	0x0000
        /*0014*/ 	.byte	0x00, 0xf5, 0x21, 0x00


	//----- nvinfo : EIATTR_SPARSE_MMA_MASK
	.align		4
.L_15:
        /*0018*/ 	.byte	0x03, 0x50
        /*001a*/ 	.short	0x0000


	//----- nvinfo : EIATTR_MAXREG_COUNT
	.align		4
        /*001c*/ 	.byte	0x03, 0x1b
        /*001e*/ 	.short	0x00ff


	//----- nvinfo : EIATTR_MERCURY_ISA_VERSION
	.align		4
        /*0020*/ 	.byte	0x03, 0x5f
        /*0022*/ 	.short	0x0101


	//----- nvinfo : EIATTR_VRC_CTA_INIT_COUNT
	.align		4
        /*0024*/ 	.byte	0x02, 0x4a
	.zero		1
	.zero		1


	//----- nvinfo : EIATTR_EXIT_INSTR_OFFSETS
	.align		4
        /*0028*/ 	.byte	0x04, 0x1c
        /*002a*/ 	.short	(.L_17 - .L_16)


	//   ....[0]....
.L_16:
        /*002c*/ 	.word	0x000000a0


	//   ....[1]....
        /*0030*/ 	.word	0x000000d0


	//----- nvinfo : EIATTR_CBANK_PARAM_SIZE
	.align		4
.L_17:
        /*0034*/ 	.byte	0x03, 0x19
        /*0036*/ 	.short	0x0008


	//----- nvinfo : EIATTR_PARAM_CBANK
	.align		4
        /*0038*/ 	.byte	0x04, 0x0a
        /*003a*/ 	.short	(.L_19 - .L_18)
	.align		4
.L_18:
        /*003c*/ 	.word	index@(.nv.constant0._Z7kernel2Pf)
        /*0040*/ 	.short	0x0380
        /*0042*/ 	.short	0x0008


	//----- nvinfo : EIATTR_SW_WAR
	.align		4
.L_19:
        /*0044*/ 	.byte	0x04, 0x36
        /*0046*/ 	.short	(.L_21 - .L_20)
.L_20:
        /*0048*/ 	.word	0x00000008
.L_21:


//--------------------- .nv.info._Z7kernel1Pf     --------------------------
	.section	.nv.info._Z7kernel1Pf,"",@"SHT_CUDA_INFO"
	.sectionflags	@""
	.align	4


	//----- nvinfo : EIATTR_CUDA_API_VERSION
	.align		4
        /*0000*/ 	.byte	0x04, 0x37
        /*0002*/ 	.short	(.L_23 - .L_22)
.L_22:
        /*0004*/ 	.word	0x00000082


	//----- nvinfo : EIATTR_KPARAM_INFO
	.align		4
.L_23:
        /*0008*/ 	.byte	0x04, 0x17
        /*000a*/ 	.short	(.L_25 - .L_24)
.L_24:
        /*000c*/ 	.word	0x00000000
        /*0010*/ 	.short	0x0000
        /*0012*/ 	.short	0x0000
        /*0014*/ 	.byte	0x00, 0xf5, 0x21, 0x00


	//----- nvinfo : EIATTR_SPARSE_MMA_MASK
	.align		4
.L_25:
        /*0018*/ 	.byte	0x03, 0x50
        /*001a*/ 	.short	0x0000


	//----- nvinfo : EIATTR_MAXREG_COUNT
	.align		4
        /*001c*/ 	.byte	0x03, 0x1b
        /*001e*/ 	.short	0x00ff


	//----- nvinfo : EIATTR_MERCURY_ISA_VERSION
	.align		4
        /*0020*/ 	.byte	0x03, 0x5f
        /*0022*/ 	.short	0x0101


	//----- nvinfo : EIATTR_VRC_CTA_INIT_COUNT
	.align		4
        /*0024*/ 	.byte	0x02, 0x4a
	.zero		1
	.zero		1


	//----- nvinfo : EIATTR_EXIT_INSTR_OFFSETS
	.align		4
        /*0028*/ 	.byte	0x04, 0x1c
        /*002a*/ 	.short	(.L_27 - .L_26)


	//   ....[0]....
.L_26:
        /*002c*/ 	.word	0x00000060


	//   ....[1]....
        /*0030*/ 	.word	0x000000d0


	//----- nvinfo : EIATTR_CBANK_PARAM_SIZE
	.align		4
.L_27:
        /*0034*/ 	.byte	0x03, 0x19
        /*0036*/ 	.short	0x0008


	//----- nvinfo : EIATTR_PARAM_CBANK
	.align		4
        /*0038*/ 	.byte	0x04, 0x0a
        /*003a*/ 	.short	(.L_29 - .L_28)
	.align		4
.L_28:
        /*003c*/ 	.word	index@(.nv.constant0._Z7kernel1Pf)
        /*0040*/ 	.short	0x0380
        /*0042*/ 	.short	0x0008


	//----- nvinfo : EIATTR_SW_WAR
	.align		4
.L_29:
        /*0044*/ 	.byte	0x04, 0x36
        /*0046*/ 	.short	(.L_31 - .L_30)
.L_30:
        /*0048*/ 	.word	0x00000008
.L_31:


//--------------------- .nv.callgraph             --------------------------
	.section	.nv.callgraph,"",@"SHT_CUDA_CALLGRAPH"
	.align	4
	.sectionentsize	8
	.align		4
        /*0000*/ 	.word	0x00000000
	.align		4
        /*0004*/ 	.word	0xffffffff
	.align		4
        /*0008*/ 	.word	0x00000000
	.align		4
        /*000c*/ 	.word	0xfffffffe
	.align		4
        /*0010*/ 	.word	0x00000000
	.align		4
        /*0014*/ 	.word	0xfffffffd
	.align		4
        /*0018*/ 	.word	0x00000000
	.align		4
        /*001c*/ 	.word	0xfffffffc


//--------------------- .text._Z7kernel2Pf        --------------------------
	.section	.text._Z7kernel2Pf,"ax",@progbits
	.align	128
        .global         _Z7kernel2Pf
        .type           _Z7kernel2Pf,@function
        .size           _Z7kernel2Pf,(.L_x_2 - _Z7kernel2Pf)
        .other          _Z7kernel2Pf,@"STO_CUDA_ENTRY STV_DEFAULT"
_Z7kernel2Pf:
.text._Z7kernel2Pf:
[----:B------:R-:W-:Y:S01]  /*0000*/  LDC R1, c[0x0][0x37c] ;  /* 0x0000df00ff017b82 */ /* 0x000fe20000000800 */
[----:B------:R-:W0:Y:S07]  /*0010*/  S2R R5, SR_TID.X ;  /* 0x0000000000057919 */ /* 0x000e2e0000002100 */
[----:B------:R-:W0:Y:S01]  /*0020*/  S2UR UR6, SR_CTAID.X ;  /* 0x00000000000679c3 */ /* 0x000e220000002500 */
[----:B------:R-:W1:Y:S07]  /*0030*/  LDCU.64 UR4, c[0x0][0x358] ;  /* 0x00006b00ff0477ac */ /* 0x000e6e0008000a00 */
[----:B------:R-:W0:Y:S08]  /*0040*/  LDC R0, c[0x0][0x360] ;  /* 0x0000d800ff007b82 */ /* 0x000e300000000800 */
[----:B------:R-:W2:Y:S01]  /*0050*/  LDC.64 R2, c[0x0][0x380] ;  /* 0x0000e000ff027b82 */ /* 0x000ea20000000a00 */
[----:B0-----:R-:W-:-:S04]  /*0060*/  IMAD R5, R0, UR6, R5 ;  /* 0x0000000600057c24 */ /* 0x001fc8000f8e0205 */
[----:B--2---:R-:W-:-:S05]  /*0070*/  IMAD.WIDE R2, R5, 0x4, R2 ;  /* 0x0000000405027825 */ /* 0x004fca00078e0202 */
[----:B-1----:R-:W2:Y:S02]  /*0080*/  LDG.E R0, desc[UR4][R2.64] ;  /* 0x0000000402007981 */ /* 0x002ea4000c1e1900 */
[----:B--2---:R-:W-:-:S13]  /*0090*/  FSETP.GEU.AND P0, PT, R0, 1024, PT ;  /* 0x448000000000780b */ /* 0x004fda0003f0e000 */
[----:B------:R-:W-:Y:S05]  /*00a0*/  @P0 EXIT ;  /* 0x000000000000094d */ /* 0x000fea0003800000 */
[----:B------:R-:W-:-:S05]  /*00b0*/  FADD R5, R0, 2 ;  /* 0x4000000000057421 */ /* 0x000fca0000000000 */
[----:B------:R-:W-:Y:S01]  /*00c0*/  STG.E desc[UR4][R2.64], R5 ;  /* 0x0000000502007986 */ /* 0x000fe2000c101904 */
[----:B------:R-:W-:Y:S05]  /*00d0*/  EXIT ;  /* 0x000000000000794d */ /* 0x000fea0003800000 */
.L_x_0:
[----:B------:R-:W-:-:S00]  /*00e0*/  BRA `(.L_x_0) ;  /* 0xfffffffc00fc7947 */ /* 0x000fc0000383ffff */
[----:B------:R-:W-:-:S00]  /*00f0*/  NOP ;  /* 0x0000000000007918 */ /* 0x000fc00000000000 */
        /* <DEDUP_REMOVED lines=8> */
.L_x_2:


//--------------------- .text._Z7kernel1Pf        --------------------------
	.section	.text._Z7kernel1Pf,"ax",@progbits
	.align	128
        .global         _Z7kernel1Pf
        .type           _Z7kernel1Pf,@function
        .size           _Z7kernel1Pf,(.L_x_3 - _Z7kernel1Pf)
        .other          _Z7kernel1Pf,@"STO_CUDA_ENTRY STV_DEFAULT"
_Z7kernel1Pf:
.text._Z7kernel1Pf:
[----:B------:R-:W-:Y:S01]  /*0000*/  LDC R1, c[0x0][0x37c] ;  /* 0x0000df00ff017b82 */ /* 0x000fe20000000800 */
[----:B------:R-:W0:Y:S07]  /*0010*/  S2R R5, SR_TID.X ;  /* 0x0000000000057919 */ /* 0x000e2e0000002100 */
[----:B------:R-:W0:Y:S08]  /*0020*/  S2UR UR4, SR_CTAID.X ;  /* 0x00000000000479c3 */ /* 0x000e300000002500 */
[----:B------:R-:W0:Y:S02]  /*0030*/  LDC R0, c[0x0][0x360] ;  /* 0x0000d800ff007b82 */ /* 0x000e240000000800 */
[----:B0-----:R-:W-:-:S05]  /*0040*/  IMAD R5, R0, UR4, R5 ;  /* 0x0000000400057c24 */ /* 0x001fca000f8e0205 */
[----:B------:R-:W-:-:S13]  /*0050*/  ISETP.GT.AND P0, PT, R5, 0x3ff, PT ;  /* 0x000003ff0500780c */ /* 0x000fda0003f04270 */
[----:B------:R-:W-:Y:S05]  /*0060*/  @P0 EXIT ;  /* 0x000000000000094d */ /* 0x000fea0003800000 */
[----:B------:R-:W0:Y:S01]  /*0070*/  LDC.64 R2, c[0x0][0x380] ;  /* 0x0000e000ff027b82 */ /* 0x000e220000000a00 */
[----:B------:R-:W1:Y:S01]  /*0080*/  LDCU.64 UR4, c[0x0][0x358] ;  /* 0x00006b00ff0477ac */ /* 0x000e620008000a00 */
[----:B0-----:R-:W-:-:S05]  /*0090*/  IMAD.WIDE R2, R5, 0x4, R2 ;  /* 0x0000000405027825 */ /* 0x001fca00078e0202 */
[----:B-1----:R-:W2:Y:S02]  /*00a0*/  LDG.E R0, desc[UR4][R2.64] ;  /* 0x0000000402007981 */ /* 0x002ea4000c1e1900 */
[----:B--2---:R-:W-:-:S05]  /*00b0*/  FADD R5, R0, 1 ;  /* 0x3f80000000057421 */ /* 0x004fca0000000000 */
[----:B------:R-:W-:Y:S01]  /*00c0*/  STG.E desc[UR4][R2.64], R5 ;  /* 0x0000000502007986 */ /* 0x000fe2000c101904 */
[----:B------:R-:W-:Y:S05]  /*00d0*/  EXIT ;  /* 0x000000000000794d */ /* 0x000fea0003800000 */
.L_x_1:
        /* <DEDUP_REMOVED lines=10> */
.L_x_3:


//--------------------- .nv.shared.reserved.0     --------------------------
	.section	.nv.shared.reserved.0,"aw",@nobits
	.weak		__nv_reservedSMEM_offset_0_alias
	.size		__nv_reservedSMEM_offset_0_alias, 0, 64
	.other		__nv_reservedSMEM_offset_0_alias,@"STO_CUDA_RESERVED_SHARED STV_DEFAULT"
__nv_reservedSMEM_offset_0_alias:
	.zero		0
	.zero		64


//--------------------- .nv.constant0._Z7kernel2Pf --------------------------
	.section	.nv.constant0._Z7kernel2Pf,"a",@progbits
	.sectionflags	@""
	.align	4
.nv.constant0._Z7kernel2Pf:
	.zero		904


//--------------------- .nv.constant0._Z7kernel1Pf --------------------------
	.section	.nv.constant0._Z7kernel1Pf,"a",@progbits
	.sectionflags	@""
	.align	4
.nv.constant0._Z7kernel1Pf:
	.zero		904


//--------------------- SYMBOLS --------------------------

	.type		.nv.reservedSmem.offset0,@object
	.size		.nv.reservedSmem.offset0,0x4
